//
// Generated by NVIDIA NVVM Compiler
//
// Compiler Build ID: CL-36424714
// Cuda compilation tools, release 13.0, V13.0.88
// Based on NVVM 20.0.0
//

.version 9.0
.target sm_100
.address_size 64

	// .globl	_Z16block_mul_kerneliiPfS_S_
.extern .shared .align 16 .b8 share[];

.visible .entry _Z16block_mul_kerneliiPfS_S_(
	.param .u32 _Z16block_mul_kerneliiPfS_S__param_0,
	.param .u32 _Z16block_mul_kerneliiPfS_S__param_1,
	.param .u64 .ptr .align 1 _Z16block_mul_kerneliiPfS_S__param_2,
	.param .u64 .ptr .align 1 _Z16block_mul_kerneliiPfS_S__param_3,
	.param .u64 .ptr .align 1 _Z16block_mul_kerneliiPfS_S__param_4
)
{
	.reg .pred 	%p<3>;
	.reg .b32 	%r<40>;
	.reg .b32 	%f<315>;
	.reg .b64 	%rd<30>;

	ld.param.u32 	%r17, [_Z16block_mul_kerneliiPfS_S__param_0];
	ld.param.u32 	%r18, [_Z16block_mul_kerneliiPfS_S__param_1];
	ld.param.u64 	%rd7, [_Z16block_mul_kerneliiPfS_S__param_2];
	cvta.to.global.u64 	%rd1, %rd7;
	mov.u32 	%r19, %ctaid.x;
	mov.u32 	%r20, %ctaid.y;
	shl.b32 	%r1, %r19, 5;
	shl.b32 	%r2, %r20, 5;
	mov.u32 	%r3, %tid.y;
	mov.u32 	%r4, %tid.x;
	shl.b32 	%r5, %r3, 2;
	setp.lt.s32 	%p1, %r18, 1;
	mov.f32 	%f311, 0f00000000;
	mov.f32 	%f312, %f311;
	mov.f32 	%f313, %f311;
	mov.f32 	%f314, %f311;
	@%p1 bra 	$L__BB0_3;
	add.s32 	%r21, %r1, %r5;
	shl.b32 	%r22, %r3, 7;
	add.s32 	%r23, %r22, %r4;
	shl.b32 	%r24, %r23, 2;
	mov.u32 	%r25, share;
	add.s32 	%r6, %r25, %r24;
	shl.b32 	%r26, %r3, 9;
	add.s32 	%r7, %r25, %r26;
	neg.s32 	%r39, %r18;
	mul.wide.s32 	%rd2, %r17, 4;
	mad.lo.s32 	%r38, %r21, %r17, %r4;
	mul.wide.s32 	%rd8, %r17, 8;
	add.s64 	%rd3, %rd1, %rd8;
	mul.wide.s32 	%rd9, %r17, 12;
	add.s64 	%rd4, %rd1, %rd9;
	mul.lo.s32 	%r27, %r3, %r17;
	shl.b32 	%r28, %r27, 2;
	add.s32 	%r29, %r4, %r28;
	add.s32 	%r37, %r29, %r2;
	mov.f32 	%f314, 0f00000000;
	mov.f32 	%f313, %f314;
	mov.f32 	%f312, %f314;
	mov.f32 	%f311, %f314;
$L__BB0_2:
	ld.param.u64 	%rd28, [_Z16block_mul_kerneliiPfS_S__param_3];
	mul.wide.s32 	%rd10, %r38, 4;
	add.s64 	%rd11, %rd1, %rd10;
	add.s64 	%rd12, %rd11, %rd2;
	add.s64 	%rd13, %rd3, %rd10;
	add.s64 	%rd14, %rd4, %rd10;
	ld.global.f32 	%f15, [%rd11];
	st.shared.f32 	[%r6], %f15;
	ld.global.f32 	%f16, [%rd12];
	st.shared.f32 	[%r6+128], %f16;
	ld.global.f32 	%f17, [%rd13];
	st.shared.f32 	[%r6+256], %f17;
	ld.global.f32 	%f18, [%rd14];
	st.shared.f32 	[%r6+384], %f18;
	cvta.to.global.u64 	%rd15, %rd28;
	mul.wide.s32 	%rd16, %r37, 4;
	add.s64 	%rd17, %rd15, %rd16;
	ld.global.f32 	%f19, [%rd17];
	st.shared.f32 	[%r6+4096], %f19;
	add.s64 	%rd18, %rd17, %rd2;
	ld.global.f32 	%f20, [%rd18];
	st.shared.f32 	[%r6+4224], %f20;
	add.s64 	%rd19, %rd18, %rd2;
	ld.global.f32 	%f21, [%rd19];
	st.shared.f32 	[%r6+4352], %f21;
	add.s64 	%rd20, %rd19, %rd2;
	ld.global.f32 	%f22, [%rd20];
	st.shared.f32 	[%r6+4480], %f22;
	bar.sync 	0;
	shl.b32 	%r30, %r4, 2;
	mov.u32 	%r31, share;
	add.s32 	%r32, %r31, %r30;
	ld.shared.f32 	%f23, [%r32+4096];
	ld.shared.v4.f32 	{%f24, %f25, %f26, %f27}, [%r7];
	ld.shared.v4.f32 	{%f28, %f29, %f30, %f31}, [%r7+128];
	ld.shared.v4.f32 	{%f32, %f33, %f34, %f35}, [%r7+256];
	ld.shared.v4.f32 	{%f36, %f37, %f38, %f39}, [%r7+384];
	fma.rn.f32 	%f40, %f23, %f24, %f311;
	fma.rn.f32 	%f41, %f23, %f28, %f312;
	fma.rn.f32 	%f42, %f23, %f32, %f313;
	fma.rn.f32 	%f43, %f23, %f36, %f314;
	ld.shared.f32 	%f44, [%r32+4224];
	fma.rn.f32 	%f45, %f44, %f25, %f40;
	fma.rn.f32 	%f46, %f44, %f29, %f41;
	fma.rn.f32 	%f47, %f44, %f33, %f42;
	fma.rn.f32 	%f48, %f44, %f37, %f43;
	ld.shared.f32 	%f49, [%r32+4352];
	fma.rn.f32 	%f50, %f49, %f26, %f45;
	fma.rn.f32 	%f51, %f49, %f30, %f46;
	fma.rn.f32 	%f52, %f49, %f34, %f47;
	fma.rn.f32 	%f53, %f49, %f38, %f48;
	ld.shared.f32 	%f54, [%r32+4480];
	fma.rn.f32 	%f55, %f54, %f27, %f50;
	fma.rn.f32 	%f56, %f54, %f31, %f51;
	fma.rn.f32 	%f57, %f54, %f35, %f52;
	fma.rn.f32 	%f58, %f54, %f39, %f53;
	ld.shared.f32 	%f59, [%r32+4608];
	ld.shared.v4.f32 	{%f60, %f61, %f62, %f63}, [%r7+16];
	ld.shared.v4.f32 	{%f64, %f65, %f66, %f67}, [%r7+144];
	ld.shared.v4.f32 	{%f68, %f69, %f70, %f71}, [%r7+272];
	ld.shared.v4.f32 	{%f72, %f73, %f74, %f75}, [%r7+400];
	fma.rn.f32 	%f76, %f59, %f60, %f55;
	fma.rn.f32 	%f77, %f59, %f64, %f56;
	fma.rn.f32 	%f78, %f59, %f68, %f57;
	fma.rn.f32 	%f79, %f59, %f72, %f58;
	ld.shared.f32 	%f80, [%r32+4736];
	fma.rn.f32 	%f81, %f80, %f61, %f76;
	fma.rn.f32 	%f82, %f80, %f65, %f77;
	fma.rn.f32 	%f83, %f80, %f69, %f78;
	fma.rn.f32 	%f84, %f80, %f73, %f79;
	ld.shared.f32 	%f85, [%r32+4864];
	fma.rn.f32 	%f86, %f85, %f62, %f81;
	fma.rn.f32 	%f87, %f85, %f66, %f82;
	fma.rn.f32 	%f88, %f85, %f70, %f83;
	fma.rn.f32 	%f89, %f85, %f74, %f84;
	ld.shared.f32 	%f90, [%r32+4992];
	fma.rn.f32 	%f91, %f90, %f63, %f86;
	fma.rn.f32 	%f92, %f90, %f67, %f87;
	fma.rn.f32 	%f93, %f90, %f71, %f88;
	fma.rn.f32 	%f94, %f90, %f75, %f89;
	ld.shared.f32 	%f95, [%r32+5120];
	ld.shared.v4.f32 	{%f96, %f97, %f98, %f99}, [%r7+32];
	ld.shared.v4.f32 	{%f100, %f101, %f102, %f103}, [%r7+160];
	ld.shared.v4.f32 	{%f104, %f105, %f106, %f107}, [%r7+288];
	ld.shared.v4.f32 	{%f108, %f109, %f110, %f111}, [%r7+416];
	fma.rn.f32 	%f112, %f95, %f96, %f91;
	fma.rn.f32 	%f113, %f95, %f100, %f92;
	fma.rn.f32 	%f114, %f95, %f104, %f93;
	fma.rn.f32 	%f115, %f95, %f108, %f94;
	ld.shared.f32 	%f116, [%r32+5248];
	fma.rn.f32 	%f117, %f116, %f97, %f112;
	fma.rn.f32 	%f118, %f116, %f101, %f113;
	fma.rn.f32 	%f119, %f116, %f105, %f114;
	fma.rn.f32 	%f120, %f116, %f109, %f115;
	ld.shared.f32 	%f121, [%r32+5376];
	fma.rn.f32 	%f122, %f121, %f98, %f117;
	fma.rn.f32 	%f123, %f121, %f102, %f118;
	fma.rn.f32 	%f124, %f121, %f106, %f119;
	fma.rn.f32 	%f125, %f121, %f110, %f120;
	ld.shared.f32 	%f126, [%r32+5504];
	fma.rn.f32 	%f127, %f126, %f99, %f122;
	fma.rn.f32 	%f128, %f126, %f103, %f123;
	fma.rn.f32 	%f129, %f126, %f107, %f124;
	fma.rn.f32 	%f130, %f126, %f111, %f125;
	ld.shared.f32 	%f131, [%r32+5632];
	ld.shared.v4.f32 	{%f132, %f133, %f134, %f135}, [%r7+48];
	ld.shared.v4.f32 	{%f136, %f137, %f138, %f139}, [%r7+176];
	ld.shared.v4.f32 	{%f140, %f141, %f142, %f143}, [%r7+304];
	ld.shared.v4.f32 	{%f144, %f145, %f146, %f147}, [%r7+432];
	fma.rn.f32 	%f148, %f131, %f132, %f127;
	fma.rn.f32 	%f149, %f131, %f136, %f128;
	fma.rn.f32 	%f150, %f131, %f140, %f129;
	fma.rn.f32 	%f151, %f131, %f144, %f130;
	ld.shared.f32 	%f152, [%r32+5760];
	fma.rn.f32 	%f153, %f152, %f133, %f148;
	fma.rn.f32 	%f154, %f152, %f137, %f149;
	fma.rn.f32 	%f155, %f152, %f141, %f150;
	fma.rn.f32 	%f156, %f152, %f145, %f151;
	ld.shared.f32 	%f157, [%r32+5888];
	fma.rn.f32 	%f158, %f157, %f134, %f153;
	fma.rn.f32 	%f159, %f157, %f138, %f154;
	fma.rn.f32 	%f160, %f157, %f142, %f155;
	fma.rn.f32 	%f161, %f157, %f146, %f156;
	ld.shared.f32 	%f162, [%r32+6016];
	fma.rn.f32 	%f163, %f162, %f135, %f158;
	fma.rn.f32 	%f164, %f162, %f139, %f159;
	fma.rn.f32 	%f165, %f162, %f143, %f160;
	fma.rn.f32 	%f166, %f162, %f147, %f161;
	ld.shared.f32 	%f167, [%r32+6144];
	ld.shared.v4.f32 	{%f168, %f169, %f170, %f171}, [%r7+64];
	ld.shared.v4.f32 	{%f172, %f173, %f174, %f175}, [%r7+192];
	ld.shared.v4.f32 	{%f176, %f177, %f178, %f179}, [%r7+320];
	ld.shared.v4.f32 	{%f180, %f181, %f182, %f183}, [%r7+448];
	fma.rn.f32 	%f184, %f167, %f168, %f163;
	fma.rn.f32 	%f185, %f167, %f172, %f164;
	fma.rn.f32 	%f186, %f167, %f176, %f165;
	fma.rn.f32 	%f187, %f167, %f180, %f166;
	ld.shared.f32 	%f188, [%r32+6272];
	fma.rn.f32 	%f189, %f188, %f169, %f184;
	fma.rn.f32 	%f190, %f188, %f173, %f185;
	fma.rn.f32 	%f191, %f188, %f177, %f186;
	fma.rn.f32 	%f192, %f188, %f181, %f187;
	ld.shared.f32 	%f193, [%r32+6400];
	fma.rn.f32 	%f194, %f193, %f170, %f189;
	fma.rn.f32 	%f195, %f193, %f174, %f190;
	fma.rn.f32 	%f196, %f193, %f178, %f191;
	fma.rn.f32 	%f197, %f193, %f182, %f192;
	ld.shared.f32 	%f198, [%r32+6528];
	fma.rn.f32 	%f199, %f198, %f171, %f194;
	fma.rn.f32 	%f200, %f198, %f175, %f195;
	fma.rn.f32 	%f201, %f198, %f179, %f196;
	fma.rn.f32 	%f202, %f198, %f183, %f197;
	ld.shared.f32 	%f203, [%r32+6656];
	ld.shared.v4.f32 	{%f204, %f205, %f206, %f207}, [%r7+80];
	ld.shared.v4.f32 	{%f208, %f209, %f210, %f211}, [%r7+208];
	ld.shared.v4.f32 	{%f212, %f213, %f214, %f215}, [%r7+336];
	ld.shared.v4.f32 	{%f216, %f217, %f218, %f219}, [%r7+464];
	fma.rn.f32 	%f220, %f203, %f204, %f199;
	fma.rn.f32 	%f221, %f203, %f208, %f200;
	fma.rn.f32 	%f222, %f203, %f212, %f201;
	fma.rn.f32 	%f223, %f203, %f216, %f202;
	ld.shared.f32 	%f224, [%r32+6784];
	fma.rn.f32 	%f225, %f224, %f205, %f220;
	fma.rn.f32 	%f226, %f224, %f209, %f221;
	fma.rn.f32 	%f227, %f224, %f213, %f222;
	fma.rn.f32 	%f228, %f224, %f217, %f223;
	ld.shared.f32 	%f229, [%r32+6912];
	fma.rn.f32 	%f230, %f229, %f206, %f225;
	fma.rn.f32 	%f231, %f229, %f210, %f226;
	fma.rn.f32 	%f232, %f229, %f214, %f227;
	fma.rn.f32 	%f233, %f229, %f218, %f228;
	ld.shared.f32 	%f234, [%r32+7040];
	fma.rn.f32 	%f235, %f234, %f207, %f230;
	fma.rn.f32 	%f236, %f234, %f211, %f231;
	fma.rn.f32 	%f237, %f234, %f215, %f232;
	fma.rn.f32 	%f238, %f234, %f219, %f233;
	ld.shared.f32 	%f239, [%r32+7168];
	ld.shared.v4.f32 	{%f240, %f241, %f242, %f243}, [%r7+96];
	ld.shared.v4.f32 	{%f244, %f245, %f246, %f247}, [%r7+224];
	ld.shared.v4.f32 	{%f248, %f249, %f250, %f251}, [%r7+352];
	ld.shared.v4.f32 	{%f252, %f253, %f254, %f255}, [%r7+480];
	fma.rn.f32 	%f256, %f239, %f240, %f235;
	fma.rn.f32 	%f257, %f239, %f244, %f236;
	fma.rn.f32 	%f258, %f239, %f248, %f237;
	fma.rn.f32 	%f259, %f239, %f252, %f238;
	ld.shared.f32 	%f260, [%r32+7296];
	fma.rn.f32 	%f261, %f260, %f241, %f256;
	fma.rn.f32 	%f262, %f260, %f245, %f257;
	fma.rn.f32 	%f263, %f260, %f249, %f258;
	fma.rn.f32 	%f264, %f260, %f253, %f259;
	ld.shared.f32 	%f265, [%r32+7424];
	fma.rn.f32 	%f266, %f265, %f242, %f261;
	fma.rn.f32 	%f267, %f265, %f246, %f262;
	fma.rn.f32 	%f268, %f265, %f250, %f263;
	fma.rn.f32 	%f269, %f265, %f254, %f264;
	ld.shared.f32 	%f270, [%r32+7552];
	fma.rn.f32 	%f271, %f270, %f243, %f266;
	fma.rn.f32 	%f272, %f270, %f247, %f267;
	fma.rn.f32 	%f273, %f270, %f251, %f268;
	fma.rn.f32 	%f274, %f270, %f255, %f269;
	ld.shared.f32 	%f275, [%r32+7680];
	ld.shared.v4.f32 	{%f276, %f277, %f278, %f279}, [%r7+112];
	ld.shared.v4.f32 	{%f280, %f281, %f282, %f283}, [%r7+240];
	ld.shared.v4.f32 	{%f284, %f285, %f286, %f287}, [%r7+368];
	ld.shared.v4.f32 	{%f288, %f289, %f290, %f291}, [%r7+496];
	fma.rn.f32 	%f292, %f275, %f276, %f271;
	fma.rn.f32 	%f293, %f275, %f280, %f272;
	fma.rn.f32 	%f294, %f275, %f284, %f273;
	fma.rn.f32 	%f295, %f275, %f288, %f274;
	ld.shared.f32 	%f296, [%r32+7808];
	fma.rn.f32 	%f297, %f296, %f277, %f292;
	fma.rn.f32 	%f298, %f296, %f281, %f293;
	fma.rn.f32 	%f299, %f296, %f285, %f294;
	fma.rn.f32 	%f300, %f296, %f289, %f295;
	ld.shared.f32 	%f301, [%r32+7936];
	fma.rn.f32 	%f302, %f301, %f278, %f297;
	fma.rn.f32 	%f303, %f301, %f282, %f298;
	fma.rn.f32 	%f304, %f301, %f286, %f299;
	fma.rn.f32 	%f305, %f301, %f290, %f300;
	ld.shared.f32 	%f306, [%r32+8064];
	fma.rn.f32 	%f311, %f306, %f279, %f302;
	fma.rn.f32 	%f312, %f306, %f283, %f303;
	fma.rn.f32 	%f313, %f306, %f287, %f304;
	fma.rn.f32 	%f314, %f306, %f291, %f305;
	bar.sync 	0;
	add.s32 	%r39, %r39, 1;
	setp.ne.s32 	%p2, %r39, 0;
	add.s32 	%r38, %r38, 32;
	shl.b32 	%r33, %r17, 5;
	add.s32 	%r37, %r37, %r33;
	@%p2 bra 	$L__BB0_2;
$L__BB0_3:
	ld.param.u64 	%rd29, [_Z16block_mul_kerneliiPfS_S__param_4];
	cvta.to.global.u64 	%rd21, %rd29;
	add.s32 	%r34, %r1, %r5;
	add.s32 	%r35, %r2, %r4;
	mad.lo.s32 	%r36, %r34, %r17, %r35;
	mul.wide.s32 	%rd22, %r36, 4;
	add.s64 	%rd23, %rd21, %rd22;
	st.global.f32 	[%rd23], %f311;
	mul.wide.s32 	%rd24, %r17, 4;
	add.s64 	%rd25, %rd23, %rd24;
	st.global.f32 	[%rd25], %f312;
	add.s64 	%rd26, %rd25, %rd24;
	st.global.f32 	[%rd26], %f313;
	add.s64 	%rd27, %rd26, %rd24;
	st.global.f32 	[%rd27], %f314;
	ret;

}


// ===== COMPILED SASS (sm_100) =====

	.target	sm_100

	.elftype	@"ET_EXEC"


//--------------------- .note.nv.tkinfo           --------------------------
	.section	.note.nv.tkinfo,"",@"SHT_NOTE"
	.sectionflags	@"SHF_NOTE_NV_TKINFO"
	.tkinfo
        /*0018*/ 	.word	0x00000002
        /*0030*/ 	.string	""
        /*0030*/ 	.string	"ptxas"
        /*0030*/ 	.string	"Cuda compilation tools, release 13.0, V13.0.88"
        /*0030*/ 	.string	"Build cuda_13.0.r13.0/compiler.36424714_0"
        /*0030*/ 	.string	"-arch sm_100 -m 64 "



//--------------------- .note.nv.cuinfo           --------------------------
	.section	.note.nv.cuinfo,"",@"SHT_NOTE"
	.sectionflags	@"SHF_NOTE_NV_CUINFO"
        /*0018*/ 	.short	0x0002
        /*001a*/ 	.short	0x0064
        /*001c*/ 	.short	0x0082
	.zero		2


//--------------------- .nv.info                  --------------------------
	.section	.nv.info,"",@"SHT_CUDA_INFO"
	.align	4


	//----- nvinfo : EIATTR_REGCOUNT
	.align		4
        /*0000*/ 	.byte	0x04, 0x2f
        /*0002*/ 	.short	(.L_1 - .L_0)
	.align		4
.L_0:
        /*0004*/ 	.word	index@(_Z16block_mul_kerneliiPfS_S_)
        /*0008*/ 	.word	0x00000027


	//----- nvinfo : EIATTR_FRAME_SIZE
	.align		4
.L_1:
        /*000c*/ 	.byte	0x04, 0x11
        /*000e*/ 	.short	(.L_3 - .L_2)
	.align		4
.L_2:
        /*0010*/ 	.word	index@(_Z16block_mul_kerneliiPfS_S_)
        /*0014*/ 	.word	0x00000000


	//----- nvinfo : EIATTR_MIN_STACK_SIZE
	.align		4
.L_3:
        /*0018*/ 	.byte	0x04, 0x12
        /*001a*/ 	.short	(.L_5 - .L_4)
	.align		4
.L_4:
        /*001c*/ 	.word	index@(_Z16block_mul_kerneliiPfS_S_)
        /*0020*/ 	.word	0x00000000
.L_5:


//--------------------- .nv.compat                --------------------------
	.section	.nv.compat,"",@"SHT_CUDA_COMPAT_INFO"
	.align	4
        /*0000*/ 	.byte	0x02, 0x09, 0x00, 0x00, 0x02, 0x02, 0x01, 0x00, 0x02, 0x05, 0x05, 0x00, 0x03, 0x07, 0x01, 0x01
        /*0010*/ 	.byte	0x02, 0x03, 0x00, 0x00, 0x02, 0x06, 0x01, 0x00, 0x04, 0x0b, 0x08, 0x00, 0x09, 0x00, 0x00, 0x00
        /*0020*/ 	.byte	0x00, 0x00, 0x00, 0x00


//--------------------- .nv.info._Z16block_mul_kerneliiPfS_S_ --------------------------
	.section	.nv.info._Z16block_mul_kerneliiPfS_S_,"",@"SHT_CUDA_INFO"
	.sectionflags	@""
	.align	4


	//----- nvinfo : EIATTR_CUDA_API_VERSION
	.align		4
        /*0000*/ 	.byte	0x04, 0x37
        /*0002*/ 	.short	(.L_7 - .L_6)
.L_6:
        /*0004*/ 	.word	0x00000082


	//----- nvinfo : EIATTR_KPARAM_INFO
	.align		4
.L_7:
        /*0008*/ 	.byte	0x04, 0x17
        /*000a*/ 	.short	(.L_9 - .L_8)
.L_8:
        /*000c*/ 	.word	0x00000000
        /*0010*/ 	.short	0x0004
        /*0012*/ 	.short	0x0018
        /*0014*/ 	.byte	0x00, 0xf5, 0x21, 0x00


	//----- nvinfo : EIATTR_KPARAM_INFO
	.align		4
.L_9:
        /*0018*/ 	.byte	0x04, 0x17
        /*001a*/ 	.short	(.L_11 - .L_10)
.L_10:
        /*001c*/ 	.word	0x00000000
        /*0020*/ 	.short	0x0003
        /*0022*/ 	.short	0x0010
        /*0024*/ 	.byte	0x00, 0xf5, 0x21, 0x00


	//----- nvinfo : EIATTR_KPARAM_INFO
	.align		4
.L_11:
        /*0028*/ 	.byte	0x04, 0x17
        /*002a*/ 	.short	(.L_13 - .L_12)
.L_12:
        /*002c*/ 	.word	0x00000000
        /*0030*/ 	.short	0x0002
        /*0032*/ 	.short	0x0008
        /*0034*/ 	.byte	0x00, 0xf5, 0x21, 0x00


	//----- nvinfo : EIATTR_KPARAM_INFO
	.align		4
.L_13:
        /*0038*/ 	.byte	0x04, 0x17
        /*003a*/ 	.short	(.L_15 - .L_14)
.L_14:
        /*003c*/ 	.word	0x00000000
        /*0040*/ 	.short	0x0001
        /*0042*/ 	.short	0x0004
        /*0044*/ 	.byte	0x00, 0xf0, 0x11, 0x00


	//----- nvinfo : EIATTR_KPARAM_INFO
	.align		4
.L_15:
        /*0048*/ 	.byte	0x04, 0x17
        /*004a*/ 	.short	(.L_17 - .L_16)
.L_16:
        /*004c*/ 	.word	0x00000000
        /*0050*/ 	.short	0x0000
        /*0052*/ 	.short	0x0000
        /*0054*/ 	.byte	0x00, 0xf0, 0x11, 0x00


	//----- nvinfo : EIATTR_SPARSE_MMA_MASK
	.align		4
.L_17:
        /*0058*/ 	.byte	0x03, 0x50
        /*005a*/ 	.short	0x0000


	//----- nvinfo : EIATTR_MAXREG_COUNT
	.align		4
        /*005c*/ 	.byte	0x03, 0x1b
        /*005e*/ 	.short	0x00ff


	//----- nvinfo : EIATTR_NUM_BARRIERS
	.align		4
        /*0060*/ 	.byte	0x02, 0x4c
        /*0062*/ 	.byte	0x01
	.zero		1


	//----- nvinfo : EIATTR_MERCURY_ISA_VERSION
	.align		4
        /*0064*/ 	.byte	0x03, 0x5f
        /*0066*/ 	.short	0x0101


	//----- nvinfo : EIATTR_VRC_CTA_INIT_COUNT
	.align		4
        /*0068*/ 	.byte	0x02, 0x4a
	.zero		1
	.zero		1


	//----- nvinfo : EIATTR_EXIT_INSTR_OFFSETS
	.align		4
        /*006c*/ 	.byte	0x04, 0x1c
        /*006e*/ 	.short	(.L_19 - .L_18)


	//   ....[0]....
.L_18:
        /*0070*/ 	.word	0x00001120


	//----- nvinfo : EIATTR_CBANK_PARAM_SIZE
	.align		4
.L_19:
        /*0074*/ 	.byte	0x03, 0x19
        /*0076*/ 	.short	0x0020


	//----- nvinfo : EIATTR_PARAM_CBANK
	.align		4
        /*0078*/ 	.byte	0x04, 0x0a
        /*007a*/ 	.short	(.L_21 - .L_20)
	.align		4
.L_20:
        /*007c*/ 	.word	index@(.nv.constant0._Z16block_mul_kerneliiPfS_S_)
        /*0080*/ 	.short	0x0380
        /*0082*/ 	.short	0x0020


	//----- nvinfo : EIATTR_SW_WAR
	.align		4
.L_21:
        /*0084*/ 	.byte	0x04, 0x36
        /*0086*/ 	.short	(.L_23 - .L_22)
.L_22:
        /*0088*/ 	.word	0x00000008
.L_23:


//--------------------- .nv.callgraph             --------------------------
	.section	.nv.callgraph,"",@"SHT_CUDA_CALLGRAPH"
	.align	4
	.sectionentsize	8
	.align		4
        /*0000*/ 	.word	0x00000000
	.align		4
        /*0004*/ 	.word	0xffffffff
	.align		4
        /*0008*/ 	.word	0x00000000
	.align		4
        /*000c*/ 	.word	0xfffffffe
	.align		4
        /*0010*/ 	.word	0x00000000
	.align		4
        /*0014*/ 	.word	0xfffffffd
	.align		4
        /*0018*/ 	.word	0x00000000
	.align		4
        /*001c*/ 	.word	0xfffffffc


//--------------------- .text._Z16block_mul_kerneliiPfS_S_ --------------------------
	.section	.text._Z16block_mul_kerneliiPfS_S_,"ax",@progbits
	.align	128
        .global         _Z16block_mul_kerneliiPfS_S_
        .type           _Z16block_mul_kerneliiPfS_S_,@function
        .size           _Z16block_mul_kerneliiPfS_S_,(.L_x_3 - _Z16block_mul_kerneliiPfS_S_)
        .other          _Z16block_mul_kerneliiPfS_S_,@"STO_CUDA_ENTRY STV_DEFAULT"
_Z16block_mul_kerneliiPfS_S_:
.text._Z16block_mul_kerneliiPfS_S_:
[----:B------:R-:W-:Y:S01]  /*0000*/  LDC R1, c[0x0][0x37c] ;  /* 0x0000df00ff017b82 */ /* 0x000fe20000000800 */
[----:B------:R-:W0:Y:S01]  /*0010*/  S2R R2, SR_TID.Y ;  /* 0x0000000000027919 */ /* 0x000e220000002200 */
[----:B------:R-:W1:Y:S06]  /*0020*/  LDCU UR5, c[0x0][0x384] ;  /* 0x00007080ff0577ac */ /* 0x000e6c0008000800 */
[----:B------:R-:W2:Y:S01]  /*0030*/  LDC R0, c[0x0][0x380] ;  /* 0x0000e000ff007b82 */ /* 0x000ea20000000800 */
[----:B------:R-:W-:Y:S01]  /*0040*/  HFMA2 R23, -RZ, RZ, 0, 0 ;  /* 0x00000000ff177431 */ /* 0x000fe200000001ff */
[----:B------:R-:W3:Y:S01]  /*0050*/  S2R R25, SR_CTAID.Y ;  /* 0x0000000000197919 */ /* 0x000ee20000002600 */
[----:B------:R-:W-:Y:S01]  /*0060*/  HFMA2 R20, -RZ, RZ, 0, 0 ;  /* 0x00000000ff147431 */ /* 0x000fe200000001ff */
[----:B------:R-:W-:Y:S01]  /*0070*/  MOV R17, RZ ;  /* 0x000000ff00117202 */ /* 0x000fe20000000f00 */
[----:B------:R-:W4:Y:S01]  /*0080*/  LDCU.64 UR8, c[0x0][0x358] ;  /* 0x00006b00ff0877ac */ /* 0x000f220008000a00 */
[----:B------:R-:W3:Y:S01]  /*0090*/  S2R R3, SR_TID.X ;  /* 0x0000000000037919 */ /* 0x000ee20000002100 */
[----:B------:R-:W-:Y:S01]  /*00a0*/  MOV R6, RZ ;  /* 0x000000ff00067202 */ /* 0x000fe20000000f00 */
[----:B------:R-:W5:Y:S01]  /*00b0*/  LDC.64 R32, c[0x0][0x398] ;  /* 0x0000e600ff207b82 */ /* 0x000f620000000a00 */
[----:B------:R-:W4:Y:S01]  /*00c0*/  S2R R7, SR_CTAID.X ;  /* 0x0000000000077919 */ /* 0x000f220000002500 */
[----:B------:R-:W4:Y:S01]  /*00d0*/  S2R R26, SR_TID.Y ;  /* 0x00000000001a7919 */ /* 0x000f220000002200 */
[----:B-1----:R-:W-:Y:S01]  /*00e0*/  UISETP.GE.AND UP0, UPT, UR5, 0x1, UPT ;  /* 0x000000010500788c */ /* 0x002fe2000bf06270 */
[----:B0-----:R-:W-:-:S02]  /*00f0*/  SHF.L.U32 R2, R2, 0x2, RZ ;  /* 0x0000000202027819 */ /* 0x001fc400000006ff */
[----:B---3--:R-:W-:Y:S02]  /*0100*/  LEA R5, R25, R3, 0x5 ;  /* 0x0000000319057211 */ /* 0x008fe400078e28ff */
[----:B----4-:R-:W-:Y:S02]  /*0110*/  LEA R2, R7, R2, 0x5 ;  /* 0x0000000207027211 */ /* 0x010fe400078e28ff */
[----:B------:R-:W-:-:S03]  /*0120*/  SHF.L.U32 R4, R26, 0x2, RZ ;  /* 0x000000021a047819 */ /* 0x000fc600000006ff */
[----:B--2---:R-:W-:-:S04]  /*0130*/  IMAD R5, R2, R0, R5 ;  /* 0x0000000002057224 */ /* 0x004fc800078e0205 */
[----:B-----5:R-:W-:Y:S01]  /*0140*/  IMAD.WIDE R32, R5, 0x4, R32 ;  /* 0x0000000405207825 */ /* 0x020fe200078e0220 */
[----:B------:R-:W-:Y:S06]  /*0150*/  BRA.U !UP0, `(.L_x_0) ;  /* 0x0000000d08d47547 */ /* 0x000fec000b800000 */
[----:B------:R-:W0:Y:S01]  /*0160*/  LDC R2, c[0x0][0x380] ;  /* 0x0000e000ff027b82 */ /* 0x000e220000000800 */
[----:B------:R-:W-:Y:S01]  /*0170*/  UMOV UR4, 0x400 ;  /* 0x0000040000047882 */ /* 0x000fe20000000000 */
[----:B------:R-:W-:Y:S01]  /*0180*/  LEA R4, R7, R4, 0x5 ;  /* 0x0000000407047211 */ /* 0x000fe200078e28ff */
[----:B------:R-:W-:Y:S01]  /*0190*/  UIADD3 UR5, UPT, UPT, -UR5, URZ, URZ ;  /* 0x000000ff05057290 */ /* 0x000fe2000fffe1ff */
[----:B------:R-:W-:Y:S02]  /*01a0*/  LEA R27, R26, R3, 0x7 ;  /* 0x000000031a1b7211 */ /* 0x000fe400078e38ff */
[----:B------:R-:W-:Y:S02]  /*01b0*/  MOV R20, RZ ;  /* 0x000000ff00147202 */ /* 0x000fe40000000f00 */
[----:B------:R-:W1:Y:S01]  /*01c0*/  S2UR UR6, SR_CgaCtaId ;  /* 0x00000000000679c3 */ /* 0x000e620000008800 */
[----:B------:R-:W-:Y:S02]  /*01d0*/  MOV R17, RZ ;  /* 0x000000ff00117202 */ /* 0x000fe40000000f00 */
[----:B------:R-:W-:-:S05]  /*01e0*/  MOV R23, RZ ;  /* 0x000000ff00177202 */ /* 0x000fca0000000f00 */
[----:B------:R-:W2:Y:S01]  /*01f0*/  LDC.64 R30, c[0x0][0x388] ;  /* 0x0000e200ff1e7b82 */ /* 0x000ea20000000a00 */
[-C--:B0-----:R-:W-:Y:S02]  /*0200*/  IMAD R6, R26, R2.reuse, RZ ;  /* 0x000000021a067224 */ /* 0x081fe400078e02ff */
[----:B------:R-:W-:-:S03]  /*0210*/  IMAD R24, R4, R2, R3 ;  /* 0x0000000204187224 */ /* 0x000fc600078e0203 */
[----:B------:R-:W-:Y:S01]  /*0220*/  LEA R6, R6, R3, 0x2 ;  /* 0x0000000306067211 */ /* 0x000fe200078e10ff */
[----:B-1----:R-:W-:-:S03]  /*0230*/  ULEA UR4, UR6, UR4, 0x18 ;  /* 0x0000000406047291 */ /* 0x002fc6000f8ec0ff */
[----:B------:R-:W-:Y:S02]  /*0240*/  LEA R25, R25, R6, 0x5 ;  /* 0x0000000619197211 */ /* 0x000fe400078e28ff */
[----:B------:R-:W-:Y:S02]  /*0250*/  MOV R6, RZ ;  /* 0x000000ff00067202 */ /* 0x000fe40000000f00 */
[----:B------:R-:W-:Y:S02]  /*0260*/  LEA R27, R27, UR4, 0x2 ;  /* 0x000000041b1b7c11 */ /* 0x000fe4000f8e10ff */
[----:B------:R-:W-:-:S07]  /*0270*/  LEA R26, R26, UR4, 0x9 ;  /* 0x000000041a1a7c11 */ /* 0x000fce000f8e48ff */
.L_x_1:
[----:B------:R-:W0:Y:S01]  /*0280*/  LDC.64 R12, c[0x0][0x390] ;  /* 0x0000e400ff0c7b82 */ /* 0x000e220000000a00 */
[----:B--2---:R-:W-:-:S04]  /*0290*/  IMAD.WIDE R28, R24, 0x4, R30 ;  /* 0x00000004181c7825 */ /* 0x004fc800078e021e */
[C-C-:B------:R-:W-:Y:S01]  /*02a0*/  IMAD.WIDE R4, R2.reuse, 0x8, R30.reuse ;  /* 0x0000000802047825 */ /* 0x140fe200078e021e */
[----:B------:R1:W2:Y:S03]  /*02b0*/  LDG.E R16, desc[UR8][R28.64] ;  /* 0x000000081c107981 */ /* 0x0002a6000c1e1900 */
[----:B------:R-:W-:-:S04]  /*02c0*/  IMAD.WIDE R8, R2, 0xc, R30 ;  /* 0x0000000c02087825 */ /* 0x000fc800078e021e */
[----:B0-----:R-:W-:-:S04]  /*02d0*/  IMAD.WIDE R12, R25, 0x4, R12 ;  /* 0x00000004190c7825 */ /* 0x001fc800078e020c */
[C---:B------:R-:W-:Y:S02]  /*02e0*/  IMAD.WIDE R14, R2.reuse, 0x4, R12 ;  /* 0x00000004020e7825 */ /* 0x040fe400078e020c */
[----:B------:R-:W3:Y:S02]  /*02f0*/  LDG.E R12, desc[UR8][R12.64] ;  /* 0x000000080c0c7981 */ /* 0x000ee4000c1e1900 */
[C---:B------:R-:W-:Y:S02]  /*0300*/  IMAD.WIDE R34, R2.reuse, 0x4, R14 ;  /* 0x0000000402227825 */ /* 0x040fe400078e020e */
[----:B------:R-:W4:Y:S02]  /*0310*/  LDG.E R14, desc[UR8][R14.64] ;  /* 0x000000080e0e7981 */ /* 0x000f24000c1e1900 */
[C---:B------:R-:W-:Y:S02]  /*0320*/  IMAD.WIDE R10, R2.reuse, 0x4, R28 ;  /* 0x00000004020a7825 */ /* 0x040fe400078e021c */
[----:B------:R-:W5:Y:S02]  /*0330*/  LDG.E R22, desc[UR8][R34.64] ;  /* 0x0000000822167981 */ /* 0x000f64000c1e1900 */
[----:B------:R-:W-:-:S02]  /*0340*/  IMAD.WIDE R18, R2, 0x4, R34 ;  /* 0x0000000402127825 */ /* 0x000fc400078e0222 */
[----:B------:R-:W5:Y:S02]  /*0350*/  LDG.E R36, desc[UR8][R10.64] ;  /* 0x000000080a247981 */ /* 0x000f64000c1e1900 */
[C---:B------:R-:W-:Y:S02]  /*0360*/  IMAD.WIDE R4, R24.reuse, 0x4, R4 ;  /* 0x0000000418047825 */ /* 0x040fe400078e0204 */
[----:B------:R-:W5:Y:S02]  /*0370*/  LDG.E R18, desc[UR8][R18.64] ;  /* 0x0000000812127981 */ /* 0x000f64000c1e1900 */
[----:B------:R-:W-:Y:S02]  /*0380*/  IMAD.WIDE R8, R24, 0x4, R8 ;  /* 0x0000000418087825 */ /* 0x000fe400078e0208 */
[----:B------:R-:W5:Y:S04]  /*0390*/  LDG.E R21, desc[UR8][R4.64] ;  /* 0x0000000804157981 */ /* 0x000f68000c1e1900 */
[----:B------:R-:W5:Y:S01]  /*03a0*/  LDG.E R34, desc[UR8][R8.64] ;  /* 0x0000000808227981 */ /* 0x000f62000c1e1900 */
[----:B-1----:R-:W-:-:S03]  /*03b0*/  LEA R28, R3, UR4, 0x2 ;  /* 0x00000004031c7c11 */ /* 0x002fc6000f8e10ff */
[----:B--2---:R-:W-:Y:S04]  /*03c0*/  STS [R27], R16 ;  /* 0x000000101b007388 */ /* 0x004fe80000000800 */
[----:B---3--:R-:W-:Y:S04]  /*03d0*/  STS [R27+0x1000], R12 ;  /* 0x0010000c1b007388 */ /* 0x008fe80000000800 */
[----:B----4-:R-:W-:Y:S04]  /*03e0*/  STS [R27+0x1080], R14 ;  /* 0x0010800e1b007388 */ /* 0x010fe80000000800 */
[----:B-----5:R-:W-:Y:S04]  /*03f0*/  STS [R27+0x1100], R22 ;  /* 0x001100161b007388 */ /* 0x020fe80000000800 */
[----:B------:R-:W-:Y:S04]  /*0400*/  STS [R27+0x80], R36 ;  /* 0x000080241b007388 */ /* 0x000fe80000000800 */
[----:B------:R-:W-:Y:S04]  /*0410*/  STS [R27+0x1180], R18 ;  /* 0x001180121b007388 */ /* 0x000fe80000000800 */
[----:B------:R-:W-:Y:S04]  /*0420*/  STS [R27+0x100], R21 ;  /* 0x000100151b007388 */ /* 0x000fe80000000800 */
[----:B------:R-:W-:Y:S01]  /*0430*/  STS [R27+0x180], R34 ;  /* 0x000180221b007388 */ /* 0x000fe20000000800 */
[----:B------:R-:W-:Y:S06]  /*0440*/  BAR.SYNC.DEFER_BLOCKING 0x0 ;  /* 0x0000000000007b1d */ /* 0x000fec0000010000 */
[----:B------:R-:W-:Y:S04]  /*0450*/  LDS R5, [R28+0x1000] ;  /* 0x001000001c057984 */ /* 0x000fe80000000800 */
[----:B------:R-:W0:Y:S04]  /*0460*/  LDS.128 R12, [R26+0x80] ;  /* 0x000080001a0c7984 */ /* 0x000e280000000c00 */
[----:B------:R-:W1:Y:S04]  /*0470*/  LDS.128 R8, [R26] ;  /* 0x000000001a087984 */ /* 0x000e680000000c00 */
[----:B------:R-:W-:Y:S04]  /*0480*/  LDS R4, [R28+0x1080] ;  /* 0x001080001c047984 */ /* 0x000fe80000000800 */
[----:B------:R-:W-:Y:S01]  /*0490*/  LDS R7, [R28+0x1100] ;  /* 0x001100001c077984 */ /* 0x000fe20000000800 */
[----:B0-----:R-:W-:-:S03]  /*04a0*/  FFMA R12, R5, R12, R17 ;  /* 0x0000000c050c7223 */ /* 0x001fc60000000011 */
[----:B------:R-:W0:Y:S01]  /*04b0*/  LDS.128 R16, [R26+0x100] ;  /* 0x000100001a107984 */ /* 0x000e220000000c00 */
[C---:B-1----:R-:W-:Y:S01]  /*04c0*/  FFMA R8, R5.reuse, R8, R23 ;  /* 0x0000000805087223 */ /* 0x042fe20000000017 */
[----:B0-----:R-:W-:Y:S02]  /*04d0*/  FFMA R16, R5, R16, R20 ;  /* 0x0000001005107223 */ /* 0x001fe40000000014 */
[----:B------:R-:W0:Y:S01]  /*04e0*/  LDS.128 R20, [R26+0x180] ;  /* 0x000180001a147984 */ /* 0x000e220000000c00 */
[-C--:B------:R-:W-:Y:S01]  /*04f0*/  FFMA R9, R9, R4.reuse, R8 ;  /* 0x0000000409097223 */ /* 0x080fe20000000008 */
[-C--:B------:R-:W-:Y:S01]  /*0500*/  FFMA R13, R13, R4.reuse, R12 ;  /* 0x000000040d0d7223 */ /* 0x080fe2000000000c */
[----:B------:R-:W-:Y:S01]  /*0510*/  FFMA R17, R17, R4, R16 ;  /* 0x0000000411117223 */ /* 0x000fe20000000010 */
[----:B------:R-:W1:Y:S01]  /*0520*/  LDS R8, [R28+0x1180] ;  /* 0x001180001c087984 */ /* 0x000e620000000800 */
[-C--:B------:R-:W-:Y:S01]  /*0530*/  FFMA R10, R10, R7.reuse, R9 ;  /* 0x000000070a0a7223 */ /* 0x080fe20000000009 */
[-C--:B------:R-:W-:Y:S01]  /*0540*/  FFMA R14, R14, R7.reuse, R13 ;  /* 0x000000070e0e7223 */ /* 0x080fe2000000000d */
[----:B------:R-:W-:Y:S01]  /*0550*/  FFMA R18, R18, R7, R17 ;  /* 0x0000000712127223 */ /* 0x000fe20000000011 */
[----:B------:R-:W-:Y:S01]  /*0560*/  LDS R9, [R28+0x1200] ;  /* 0x001200001c097984 */ /* 0x000fe20000000800 */
[----:B0-----:R-:W-:-:S04]  /*0570*/  FFMA R20, R5, R20, R6 ;  /* 0x0000001405147223 */ /* 0x001fc80000000006 */
[----:B------:R-:W-:-:S04]  /*0580*/  FFMA R21, R21, R4, R20 ;  /* 0x0000000415157223 */ /* 0x000fc80000000014 */
[----:B------:R-:W-:Y:S02]  /*0590*/  FFMA R22, R22, R7, R21 ;  /* 0x0000000716167223 */ /* 0x000fe40000000015 */
[----:B------:R-:W0:Y:S01]  /*05a0*/  LDS.128 R4, [R26+0x10] ;  /* 0x000010001a047984 */ /* 0x000e220000000c00 */
[-C--:B-1----:R-:W-:Y:S01]  /*05b0*/  FFMA R12, R11, R8.reuse, R10 ;  /* 0x000000080b0c7223 */ /* 0x082fe2000000000a */
[-C--:B------:R-:W-:Y:S01]  /*05c0*/  FFMA R10, R19, R8.reuse, R18 ;  /* 0x00000008130a7223 */ /* 0x080fe20000000012 */
[----:B------:R-:W-:Y:S01]  /*05d0*/  FFMA R16, R15, R8, R14 ;  /* 0x000000080f107223 */ /* 0x000fe2000000000e */
[----:B------:R-:W-:Y:S01]  /*05e0*/  LDS R11, [R28+0x1300] ;  /* 0x001300001c0b7984 */ /* 0x000fe20000000800 */
[----:B0-----:R-:W-:-:S03]  /*05f0*/  FFMA R18, R9, R4, R12 ;  /* 0x0000000409127223 */ /* 0x001fc6000000000c */
[----:B------:R-:W0:Y:S04]  /*0600*/  LDS R4, [R28+0x1280] ;  /* 0x001280001c047984 */ /* 0x000e280000000800 */
[----:B------:R-:W1:Y:S01]  /*0610*/  LDS.128 R12, [R26+0x90] ;  /* 0x000090001a0c7984 */ /* 0x000e620000000c00 */
[----:B------:R-:W-:-:S03]  /*0620*/  FFMA R8, R23, R8, R22 ;  /* 0x0000000817087223 */ /* 0x000fc60000000016 */
[----:B------:R-:W2:Y:S01]  /*0630*/  LDS.128 R20, [R26+0x190] ;  /* 0x000190001a147984 */ /* 0x000ea20000000c00 */
[----:B0-----:R-:W-:Y:S01]  /*0640*/  FFMA R5, R5, R4, R18 ;  /* 0x0000000405057223 */ /* 0x001fe20000000012 */
[C---:B-1----:R-:W-:Y:S02]  /*0650*/  FFMA R12, R9.reuse, R12, R16 ;  /* 0x0000000c090c7223 */ /* 0x042fe40000000010 */
[----:B------:R-:W0:Y:S01]  /*0660*/  LDS.128 R16, [R26+0x110] ;  /* 0x000110001a107984 */ /* 0x000e220000000c00 */
[----:B--2---:R-:W-:Y:S01]  /*0670*/  FFMA R8, R9, R20, R8 ;  /* 0x0000001409087223 */ /* 0x004fe20000000008 */
[----:B------:R-:W-:-:S03]  /*0680*/  FFMA R13, R13, R4, R12 ;  /* 0x000000040d0d7223 */ /* 0x000fc6000000000c */
[----:B------:R-:W-:Y:S01]  /*0690*/  FFMA R21, R21, R4, R8 ;  /* 0x0000000415157223 */ /* 0x000fe20000000008 */
[----:B0-----:R-:W-:-:S04]  /*06a0*/  FFMA R10, R9, R16, R10 ;  /* 0x00000010090a7223 */ /* 0x001fc8000000000a */
[----:B------:R-:W-:Y:S02]  /*06b0*/  FFMA R17, R17, R4, R10 ;  /* 0x0000000411117223 */ /* 0x000fe4000000000a */
[----:B------:R-:W0:Y:S01]  /*06c0*/  LDS R4, [R28+0x1380] ;  /* 0x001380001c047984 */ /* 0x000e220000000800 */
[-C--:B------:R-:W-:Y:S01]  /*06d0*/  FFMA R14, R14, R11.reuse, R13 ;  /* 0x0000000b0e0e7223 */ /* 0x080fe2000000000d */
[----:B------:R-:W-:Y:S02]  /*06e0*/  FFMA R6, R6, R11, R5 ;  /* 0x0000000b06067223 */ /* 0x000fe40000000005 */
[----:B------:R-:W-:Y:S01]  /*06f0*/  LDS R5, [R28+0x1400] ;  /* 0x001400001c057984 */ /* 0x000fe20000000800 */
[----:B0-----:R-:W-:-:S03]  /*0700*/  FFMA R16, R15, R4, R14 ;  /* 0x000000040f107223 */ /* 0x001fc6000000000e */
[----:B------:R-:W0:Y:S01]  /*0710*/  LDS.128 R12, [R26+0xa0] ;  /* 0x0000a0001a0c7984 */ /* 0x000e220000000c00 */
[-C--:B------:R-:W-:Y:S01]  /*0720*/  FFMA R18, R18, R11.reuse, R17 ;  /* 0x0000000b12127223 */ /* 0x080fe20000000011 */
[----:B------:R-:W-:Y:S02]  /*0730*/  FFMA R22, R22, R11, R21 ;  /* 0x0000000b16167223 */ /* 0x000fe40000000015 */
[----:B------:R-:W1:Y:S01]  /*0740*/  LDS.128 R8, [R26+0x20] ;  /* 0x000020001a087984 */ /* 0x000e620000000c00 */
[----:B------:R-:W-:Y:S01]  /*0750*/  FFMA R20, R19, R4, R18 ;  /* 0x0000000413147223 */ /* 0x000fe20000000012 */
[----:B0-----:R-:W-:Y:S02]  /*0760*/  FFMA R12, R5, R12, R16 ;  /* 0x0000000c050c7223 */ /* 0x001fe40000000010 */
[----:B------:R-:W0:Y:S01]  /*0770*/  LDS.128 R16, [R26+0x120] ;  /* 0x000120001a107984 */ /* 0x000e220000000c00 */
[-C--:B------:R-:W-:Y:S01]  /*0780*/  FFMA R6, R7, R4.reuse, R6 ;  /* 0x0000000407067223 */ /* 0x080fe20000000006 */
[----:B------:R-:W-:-:S02]  /*0790*/  FFMA R4, R23, R4, R22 ;  /* 0x0000000417047223 */ /* 0x000fc40000000016 */
[----:B------:R-:W-:Y:S01]  /*07a0*/  LDS R7, [R28+0x1500] ;  /* 0x001500001c077984 */ /* 0x000fe20000000800 */
[----:B-1----:R-:W-:-:S03]  /*07b0*/  FFMA R8, R5, R8, R6 ;  /* 0x0000000805087223 */ /* 0x002fc60000000006 */
[----:B------:R-:W1:Y:S01]  /*07c0*/  LDS R6, [R28+0x1480] ;  /* 0x001480001c067984 */ /* 0x000e620000000800 */
[----:B0-----:R-:W-:-:S03]  /*07d0*/  FFMA R16, R5, R16, R20 ;  /* 0x0000001005107223 */ /* 0x001fc60000000014 */
[----:B------:R-:W0:Y:S01]  /*07e0*/  LDS.128 R20, [R26+0x1a0] ;  /* 0x0001a0001a147984 */ /* 0x000e220000000c00 */
[-C--:B-1----:R-:W-:Y:S01]  /*07f0*/  FFMA R9, R9, R6.reuse, R8 ;  /* 0x0000000609097223 */ /* 0x082fe20000000008 */
        /* <DEDUP_REMOVED lines=72> */
[-C--:B------:R-:W-:Y:S02]  /*0c80*/  FFMA R13, R13, R4.reuse, R12 ;  /* 0x000000040d0d7223 */ /* 0x080fe4000000000c */
[----:B------:R-:W1:Y:S01]  /*0c90*/  LDS R20, [R28+0x1b80] ;  /* 0x001b80001c147984 */ /* 0x000e620000000800 */
[----:B------:R-:W-:Y:S01]  /*0ca0*/  FFMA R21, R21, R4, R8 ;  /* 0x0000000415157223 */ /* 0x000fe20000000008 */
[-C--:B------:R-:W-:Y:S01]  /*0cb0*/  FFMA R6, R6, R11.reuse, R5 ;  /* 0x0000000b06067223 */ /* 0x080fe20000000005 */
[----:B------:R-:W-:-:S02]  /*0cc0*/  FFMA R14, R14, R11, R13 ;  /* 0x0000000b0e0e7223 */ /* 0x000fc4000000000d */
[----:B------:R-:W-:Y:S02]  /*0cd0*/  FFMA R22, R22, R11, R21 ;  /* 0x0000000b16167223 */ /* 0x000fe40000000015 */
[----:B------:R-:W-:Y:S01]  /*0ce0*/  LDS R21, [R28+0x1c00] ;  /* 0x001c00001c157984 */ /* 0x000fe20000000800 */
[----:B0-----:R-:W-:-:S04]  /*0cf0*/  FFMA R10, R9, R16, R10 ;  /* 0x00000010090a7223 */ /* 0x001fc8000000000a */
[----:B------:R-:W-:-:S04]  /*0d00*/  FFMA R17, R17, R4, R10 ;  /* 0x0000000411117223 */ /* 0x000fc8000000000a */
[----:B------:R-:W-:Y:S02]  /*0d10*/  FFMA R16, R18, R11, R17 ;  /* 0x0000000b12107223 */ /* 0x000fe40000000011 */
[----:B------:R-:W0:Y:S01]  /*0d20*/  LDS.128 R8, [R26+0x60] ;  /* 0x000060001a087984 */ /* 0x000e220000000c00 */
[-C--:B-1----:R-:W-:Y:S01]  /*0d30*/  FFMA R6, R7, R20.reuse, R6 ;  /* 0x0000001407067223 */ /* 0x082fe20000000006 */
[----:B------:R-:W-:-:S03]  /*0d40*/  FFMA R14, R15, R20, R14 ;  /* 0x000000140f0e7223 */ /* 0x000fc6000000000e */
[----:B0-----:R-:W-:Y:S02]  /*0d50*/  FFMA R12, R21, R8, R6 ;  /* 0x00000008150c7223 */ /* 0x001fe40000000006 */
[----:B------:R-:W0:Y:S04]  /*0d60*/  LDS R8, [R28+0x1c80] ;  /* 0x001c80001c087984 */ /* 0x000e280000000800 */
[----:B------:R-:W1:Y:S01]  /*0d70*/  LDS.128 R4, [R26+0xe0] ;  /* 0x0000e0001a047984 */ /* 0x000e620000000c00 */
[----:B0-----:R-:W-:Y:S01]  /*0d80*/  FFMA R9, R9, R8, R12 ;  /* 0x0000000809097223 */ /* 0x001fe2000000000c */
[----:B-1----:R-:W-:Y:S02]  /*0d90*/  FFMA R4, R21, R4, R14 ;  /* 0x0000000415047223 */ /* 0x002fe4000000000e */
[----:B------:R-:W0:Y:S01]  /*0da0*/  LDS.128 R12, [R26+0x160] ;  /* 0x000160001a0c7984 */ /* 0x000e220000000c00 */
[-C--:B------:R-:W-:Y:S01]  /*0db0*/  FFMA R16, R19, R20.reuse, R16 ;  /* 0x0000001413107223 */ /* 0x080fe20000000010 */
[----:B------:R-:W-:-:S02]  /*0dc0*/  FFMA R20, R23, R20, R22 ;  /* 0x0000001417147223 */ /* 0x000fc40000000016 */
[----:B------:R-:W-:Y:S01]  /*0dd0*/  LDS R23, [R28+0x1d00] ;  /* 0x001d00001c177984 */ /* 0x000fe20000000800 */
[----:B0-----:R-:W-:-:S03]  /*0de0*/  FFMA R12, R21, R12, R16 ;  /* 0x0000000c150c7223 */ /* 0x001fc60000000010 */
[----:B------:R-:W0:Y:S01]  /*0df0*/  LDS.128 R16, [R26+0x1e0] ;  /* 0x0001e0001a107984 */ /* 0x000e220000000c00 */
[-C--:B------:R-:W-:Y:S01]  /*0e00*/  FFMA R5, R5, R8.reuse, R4 ;  /* 0x0000000805057223 */ /* 0x080fe20000000004 */
[----:B------:R-:W-:Y:S01]  /*0e10*/  FFMA R13, R13, R8, R12 ;  /* 0x000000080d0d7223 */ /* 0x000fe2000000000c */
[----:B0-----:R-:W-:-:S04]  /*0e20*/  FFMA R16, R21, R16, R20 ;  /* 0x0000001015107223 */ /* 0x001fc80000000014 */
[----:B------:R-:W-:Y:S02]  /*0e30*/  FFMA R17, R17, R8, R16 ;  /* 0x0000000811117223 */ /* 0x000fe40000000010 */
[----:B------:R-:W0:Y:S01]  /*0e40*/  LDS R16, [R28+0x1d80] ;  /* 0x001d80001c107984 */ /* 0x000e220000000800 */
[-C--:B------:R-:W-:Y:S01]  /*0e50*/  FFMA R10, R10, R23.reuse, R9 ;  /* 0x000000170a0a7223 */ /* 0x080fe20000000009 */
[-C--:B------:R-:W-:Y:S01]  /*0e60*/  FFMA R6, R6, R23.reuse, R5 ;  /* 0x0000001706067223 */ /* 0x080fe20000000005 */
[-C--:B------:R-:W-:Y:S01]  /*0e70*/  FFMA R14, R14, R23.reuse, R13 ;  /* 0x000000170e0e7223 */ /* 0x080fe2000000000d */
[----:B------:R-:W-:Y:S02]  /*0e80*/  FFMA R18, R18, R23, R17 ;  /* 0x0000001712127223 */ /* 0x000fe40000000011 */
[----:B------:R-:W-:Y:S04]  /*0e90*/  LDS R17, [R28+0x1e00] ;  /* 0x001e00001c117984 */ /* 0x000fe80000000800 */
[----:B------:R-:W1:Y:S01]  /*0ea0*/  LDS.128 R20, [R26+0x70] ;  /* 0x000070001a147984 */ /* 0x000e620000000c00 */
[-C--:B0-----:R-:W-:Y:S01]  /*0eb0*/  FFMA R10, R11, R16.reuse, R10 ;  /* 0x000000100b0a7223 */ /* 0x081fe2000000000a */
[-C--:B------:R-:W-:Y:S01]  /*0ec0*/  FFMA R8, R7, R16.reuse, R6 ;  /* 0x0000001007087223 */ /* 0x080fe20000000006 */
[-C--:B------:R-:W-:Y:S01]  /*0ed0*/  FFMA R14, R15, R16.reuse, R14 ;  /* 0x000000100f0e7223 */ /* 0x080fe2000000000e */
[----:B------:R-:W-:Y:S01]  /*0ee0*/  FFMA R16, R19, R16, R18 ;  /* 0x0000001013107223 */ /* 0x000fe20000000012 */
[----:B------:R-:W0:Y:S04]  /*0ef0*/  LDS.128 R4, [R26+0xf0] ;  /* 0x0000f0001a047984 */ /* 0x000e280000000c00 */
[----:B------:R-:W2:Y:S01]  /*0f00*/  LDS R18, [R28+0x1e80] ;  /* 0x001e80001c127984 */ /* 0x000ea20000000800 */
[----:B-1----:R-:W-:-:S03]  /*0f10*/  FFMA R10, R17, R20, R10 ;  /* 0x00000014110a7223 */ /* 0x002fc6000000000a */
[----:B------:R-:W-:Y:S01]  /*0f20*/  LDS R19, [R28+0x1f00] ;  /* 0x001f00001c137984 */ /* 0x000fe20000000800 */
[----:B0-----:R-:W-:Y:S01]  /*0f30*/  FFMA R4, R17, R4, R8 ;  /* 0x0000000411047223 */ /* 0x001fe20000000008 */
[-C--:B--2---:R-:W-:Y:S02]  /*0f40*/  FFMA R21, R21, R18.reuse, R10 ;  /* 0x0000001215157223 */ /* 0x084fe4000000000a */
[----:B------:R-:W0:Y:S01]  /*0f50*/  LDS.128 R8, [R26+0x170] ;  /* 0x000170001a087984 */ /* 0x000e220000000c00 */
[----:B------:R-:W-:-:S03]  /*0f60*/  FFMA R5, R5, R18, R4 ;  /* 0x0000001205057223 */ /* 0x000fc60000000004 */
[----:B------:R-:W1:Y:S01]  /*0f70*/  LDS R4, [R28+0x1f80] ;  /* 0x001f80001c047984 */ /* 0x000e620000000800 */
[----:B0-----:R-:W-:-:S03]  /*0f80*/  FFMA R8, R17, R8, R14 ;  /* 0x0000000811087223 */ /* 0x001fc6000000000e */
[----:B------:R-:W0:Y:S01]  /*0f90*/  LDS.128 R12, [R26+0x1f0] ;  /* 0x0001f0001a0c7984 */ /* 0x000e220000000c00 */
[----:B------:R-:W-:Y:S01]  /*0fa0*/  UIADD3 UR5, UPT, UPT, UR5, 0x1, URZ ;  /* 0x0000000105057890 */ /* 0x000fe2000fffe0ff */
[----:B------:R-:W-:-:S03]  /*0fb0*/  FFMA R9, R9, R18, R8 ;  /* 0x0000001209097223 */ /* 0x000fc60000000008 */
[----:B------:R-:W-:Y:S01]  /*0fc0*/  UISETP.NE.AND UP0, UPT, UR5, URZ, UPT ;  /* 0x000000ff0500728c */ /* 0x000fe2000bf05270 */
[-C--:B------:R-:W-:Y:S01]  /*0fd0*/  FFMA R6, R6, R19.reuse, R5 ;  /* 0x0000001306067223 */ /* 0x080fe20000000005 */
[-C--:B------:R-:W-:Y:S01]  /*0fe0*/  FFMA R22, R22, R19.reuse, R21 ;  /* 0x0000001316167223 */ /* 0x080fe20000000015 */
[----:B------:R-:W-:Y:S01]  /*0ff0*/  FFMA R10, R10, R19, R9 ;  /* 0x000000130a0a7223 */ /* 0x000fe20000000009 */
[----:B------:R-:W-:Y:S02]  /*1000*/  IADD3 R24, PT, PT, R24, 0x20, RZ ;  /* 0x0000002018187810 */ /* 0x000fe40007ffe0ff */
[-C--:B-1----:R-:W-:Y:S01]  /*1010*/  FFMA R23, R23, R4.reuse, R22 ;  /* 0x0000000417177223 */ /* 0x082fe20000000016 */
[----:B------:R-:W-:Y:S01]  /*1020*/  FFMA R20, R11, R4, R10 ;  /* 0x000000040b147223 */ /* 0x000fe2000000000a */
[----:B------:R-:W-:Y:S01]  /*1030*/  LEA R25, R2, R25, 0x5 ;  /* 0x0000001902197211 */ /* 0x000fe200078e28ff */
[----:B0-----:R-:W-:-:S04]  /*1040*/  FFMA R12, R17, R12, R16 ;  /* 0x0000000c110c7223 */ /* 0x001fc80000000010 */
[----:B------:R-:W-:Y:S01]  /*1050*/  FFMA R13, R13, R18, R12 ;  /* 0x000000120d0d7223 */ /* 0x000fe2000000000c */
[----:B------:R-:W-:-:S03]  /*1060*/  FFMA R17, R7, R4, R6 ;  /* 0x0000000407117223 */ /* 0x000fc60000000006 */
[----:B------:R-:W-:-:S04]  /*1070*/  FFMA R14, R14, R19, R13 ;  /* 0x000000130e0e7223 */ /* 0x000fc8000000000d */
[----:B------:R-:W-:Y:S01]  /*1080*/  FFMA R6, R15, R4, R14 ;  /* 0x000000040f067223 */ /* 0x000fe2000000000e */
[----:B------:R-:W-:Y:S06]  /*1090*/  BAR.SYNC.DEFER_BLOCKING 0x0 ;  /* 0x0000000000007b1d */ /* 0x000fec0000010000 */
[----:B------:R-:W-:Y:S05]  /*10a0*/  BRA.U UP0, `(.L_x_1) ;  /* 0xfffffff100747547 */ /* 0x000fea000b83ffff */
.L_x_0:
[C---:B------:R-:W-:Y:S01]  /*10b0*/  IMAD.WIDE R2, R0.reuse, 0x4, R32 ;  /* 0x0000000400027825 */ /* 0x040fe200078e0220 */
[----:B------:R-:W-:Y:S04]  /*10c0*/  STG.E desc[UR8][R32.64], R23 ;  /* 0x0000001720007986 */ /* 0x000fe8000c101908 */
[----:B------:R-:W-:Y:S01]  /*10d0*/  STG.E desc[UR8][R2.64], R17 ;  /* 0x0000001102007986 */ /* 0x000fe2000c101908 */
[----:B------:R-:W-:-:S05]  /*10e0*/  IMAD.WIDE R4, R0, 0x4, R2 ;  /* 0x0000000400047825 */ /* 0x000fca00078e0202 */
[----:B------:R-:W-:Y:S01]  /*10f0*/  STG.E desc[UR8][R4.64], R20 ;  /* 0x0000001404007986 */ /* 0x000fe2000c101908 */
[----:B------:R-:W-:-:S05]  /*1100*/  IMAD.WIDE R8, R0, 0x4, R4 ;  /* 0x0000000400087825 */ /* 0x000fca00078e0204 */
[----:B------:R-:W-:Y:S01]  /*1110*/  STG.E desc[UR8][R8.64], R6 ;  /* 0x0000000608007986 */ /* 0x000fe2000c101908 */
[----:B------:R-:W-:Y:S05]  /*1120*/  EXIT ;  /* 0x000000000000794d */ /* 0x000fea0003800000 */
.L_x_2:
[----:B------:R-:W-:-:S00]  /*1130*/  BRA `(.L_x_2) ;  /* 0xfffffffc00fc7947 */ /* 0x000fc0000383ffff */
[----:B------:R-:W-:-:S00]  /*1140*/  NOP ;  /* 0x0000000000007918 */ /* 0x000fc00000000000 */
        /* <DEDUP_REMOVED lines=11> */
.L_x_3:


//--------------------- .nv.shared._Z16block_mul_kerneliiPfS_S_ --------------------------
	.section	.nv.shared._Z16block_mul_kerneliiPfS_S_,"aw",@nobits
	.sectionflags	@""
	.align	16
	.zero		1024


//--------------------- .nv.shared.reserved.0     --------------------------
	.section	.nv.shared.reserved.0,"aw",@nobits
	.weak		__nv_reservedSMEM_offset_0_alias
	.size		__nv_reservedSMEM_offset_0_alias, 0, 64
	.other		__nv_reservedSMEM_offset_0_alias,@"STO_CUDA_RESERVED_SHARED STV_DEFAULT"
__nv_reservedSMEM_offset_0_alias:
	.zero		0
	.zero		64


//--------------------- .nv.constant0._Z16block_mul_kerneliiPfS_S_ --------------------------
	.section	.nv.constant0._Z16block_mul_kerneliiPfS_S_,"a",@progbits
	.sectionflags	@""
	.align	4
.nv.constant0._Z16block_mul_kerneliiPfS_S_:
	.zero		928


//--------------------- SYMBOLS --------------------------

	.type		.nv.reservedSmem.offset0,@object
	.size		.nv.reservedSmem.offset0,0x4
	.type		.nv.reservedSmem.cap,@object
	.size		.nv.reservedSmem.cap,0x4
